//
// Generated by NVIDIA NVVM Compiler
//
// Compiler Build ID: CL-36424714
// Cuda compilation tools, release 13.0, V13.0.88
// Based on NVVM 20.0.0
//

.version 9.0
.target sm_100
.address_size 64

	// .globl	_Z6EvolvePbPfdiS_

.visible .entry _Z6EvolvePbPfdiS_(
	.param .u64 .ptr .align 1 _Z6EvolvePbPfdiS__param_0,
	.param .u64 .ptr .align 1 _Z6EvolvePbPfdiS__param_1,
	.param .f64 _Z6EvolvePbPfdiS__param_2,
	.param .u32 _Z6EvolvePbPfdiS__param_3,
	.param .u64 .ptr .align 1 _Z6EvolvePbPfdiS__param_4
)
{
	.reg .pred 	%p<21>;
	.reg .b16 	%rs<12>;
	.reg .b32 	%r<72>;
	.reg .b32 	%f<37>;
	.reg .b64 	%rd<71>;
	.reg .b64 	%fd<4>;

	ld.param.u64 	%rd4, [_Z6EvolvePbPfdiS__param_0];
	ld.param.u64 	%rd5, [_Z6EvolvePbPfdiS__param_1];
	ld.param.f64 	%fd1, [_Z6EvolvePbPfdiS__param_2];
	ld.param.u32 	%r5, [_Z6EvolvePbPfdiS__param_3];
	ld.param.u64 	%rd3, [_Z6EvolvePbPfdiS__param_4];
	cvta.to.global.u64 	%rd1, %rd5;
	cvta.to.global.u64 	%rd2, %rd4;
	mov.u32 	%r6, %ctaid.y;
	mov.u32 	%r7, %ntid.y;
	mov.u32 	%r8, %tid.y;
	mad.lo.s32 	%r9, %r6, %r7, %r8;
	mov.u32 	%r10, %ctaid.x;
	mov.u32 	%r11, %ntid.x;
	mov.u32 	%r12, %tid.x;
	mad.lo.s32 	%r2, %r10, %r11, %r12;
	max.s32 	%r13, %r2, %r9;
	setp.ge.s32 	%p1, %r13, %r5;
	@%p1 bra 	$L__BB0_4;
	add.s32 	%r14, %r5, %r2;
	add.s32 	%r15, %r5, %r9;
	add.s32 	%r16, %r15, -1;
	add.s32 	%r17, %r14, -1;
	rem.s32 	%r18, %r17, %r5;
	rem.s32 	%r19, %r16, %r5;
	mul.lo.s32 	%r20, %r19, %r5;
	add.s32 	%r21, %r20, %r18;
	cvt.s64.s32 	%rd6, %r21;
	add.s64 	%rd7, %rd2, %rd6;
	ld.global.u8 	%rs1, [%rd7];
	setp.eq.s16 	%p2, %rs1, 1;
	selp.f32 	%f2, 0f3F800000, 0f00000000, %p2;
	rem.s32 	%r22, %r15, %r5;
	mul.lo.s32 	%r23, %r22, %r5;
	add.s32 	%r24, %r23, %r18;
	cvt.s64.s32 	%rd8, %r24;
	add.s64 	%rd9, %rd2, %rd8;
	ld.global.u8 	%rs2, [%rd9];
	setp.eq.s16 	%p3, %rs2, 1;
	add.f32 	%f3, %f2, 0f3F800000;
	selp.f32 	%f4, %f3, %f2, %p3;
	add.s32 	%r25, %r15, 1;
	rem.s32 	%r26, %r25, %r5;
	mul.lo.s32 	%r27, %r26, %r5;
	add.s32 	%r28, %r27, %r18;
	cvt.s64.s32 	%rd10, %r28;
	add.s64 	%rd11, %rd2, %rd10;
	ld.global.u8 	%rs3, [%rd11];
	setp.eq.s16 	%p4, %rs3, 1;
	add.f32 	%f5, %f4, 0f3F800000;
	selp.f32 	%f6, %f5, %f4, %p4;
	rem.s32 	%r29, %r14, %r5;
	add.s32 	%r30, %r20, %r29;
	cvt.s64.s32 	%rd12, %r30;
	add.s64 	%rd13, %rd2, %rd12;
	ld.global.u8 	%rs4, [%rd13];
	setp.eq.s16 	%p5, %rs4, 1;
	add.f32 	%f7, %f6, 0f3F800000;
	selp.f32 	%f8, %f7, %f6, %p5;
	add.s32 	%r31, %r23, %r29;
	cvt.s64.s32 	%rd14, %r31;
	add.s64 	%rd15, %rd2, %rd14;
	ld.global.u8 	%rs5, [%rd15];
	setp.eq.s16 	%p6, %rs5, 1;
	add.f32 	%f9, %f8, 0f3F800000;
	selp.f32 	%f10, %f9, %f8, %p6;
	add.s32 	%r32, %r27, %r29;
	cvt.s64.s32 	%rd16, %r32;
	add.s64 	%rd17, %rd2, %rd16;
	ld.global.u8 	%rs6, [%rd17];
	setp.eq.s16 	%p7, %rs6, 1;
	add.f32 	%f11, %f10, 0f3F800000;
	selp.f32 	%f12, %f11, %f10, %p7;
	add.s32 	%r33, %r14, 1;
	rem.s32 	%r34, %r33, %r5;
	add.s32 	%r35, %r20, %r34;
	cvt.s64.s32 	%rd18, %r35;
	add.s64 	%rd19, %rd2, %rd18;
	ld.global.u8 	%rs7, [%rd19];
	setp.eq.s16 	%p8, %rs7, 1;
	add.f32 	%f13, %f12, 0f3F800000;
	selp.f32 	%f14, %f13, %f12, %p8;
	add.s32 	%r36, %r23, %r34;
	cvt.s64.s32 	%rd20, %r36;
	add.s64 	%rd21, %rd2, %rd20;
	ld.global.u8 	%rs8, [%rd21];
	setp.eq.s16 	%p9, %rs8, 1;
	add.f32 	%f15, %f14, 0f3F800000;
	selp.f32 	%f16, %f15, %f14, %p9;
	add.s32 	%r37, %r27, %r34;
	cvt.s64.s32 	%rd22, %r37;
	add.s64 	%rd23, %rd2, %rd22;
	ld.global.u8 	%rs9, [%rd23];
	setp.eq.s16 	%p10, %rs9, 1;
	add.f32 	%f17, %f16, 0f3F800000;
	selp.f32 	%f1, %f17, %f16, %p10;
	mad.lo.s32 	%r3, %r5, %r9, %r2;
	cvt.s64.s32 	%rd24, %r3;
	add.s64 	%rd25, %rd2, %rd24;
	ld.global.u8 	%rs10, [%rd25];
	setp.ne.s16 	%p11, %rs10, 0;
	@%p11 bra 	$L__BB0_3;
	cvt.f64.f32 	%fd2, %f1;
	mul.f64 	%fd3, %fd1, %fd2;
	cvt.rn.f32.f64 	%f18, %fd3;
	mul.wide.s32 	%rd28, %r3, 4;
	add.s64 	%rd29, %rd1, %rd28;
	st.global.f32 	[%rd29], %f18;
	bra.uni 	$L__BB0_4;
$L__BB0_3:
	mul.wide.s32 	%rd26, %r3, 4;
	add.s64 	%rd27, %rd1, %rd26;
	st.global.f32 	[%rd27], %f1;
$L__BB0_4:
	bar.sync 	0;
	mad.lo.s32 	%r38, %r5, %r9, %r2;
	add.s32 	%r39, %r5, %r2;
	add.s32 	%r40, %r5, %r9;
	add.s32 	%r41, %r40, -1;
	add.s32 	%r42, %r39, -1;
	rem.s32 	%r43, %r42, %r5;
	rem.s32 	%r44, %r41, %r5;
	mul.lo.s32 	%r45, %r44, %r5;
	add.s32 	%r46, %r45, %r43;
	cvt.s64.s32 	%rd30, %r38;
	mul.wide.s32 	%rd31, %r38, 4;
	add.s64 	%rd32, %rd1, %rd31;
	ld.global.f32 	%f19, [%rd32];
	mul.wide.s32 	%rd33, %r46, 4;
	add.s64 	%rd34, %rd1, %rd33;
	ld.global.f32 	%f20, [%rd34];
	setp.lt.f32 	%p12, %f19, %f20;
	selp.b32 	%r47, %r46, %r38, %p12;
	rem.s32 	%r48, %r40, %r5;
	mul.lo.s32 	%r49, %r48, %r5;
	add.s32 	%r50, %r49, %r43;
	mul.wide.s32 	%rd35, %r47, 4;
	add.s64 	%rd36, %rd1, %rd35;
	ld.global.f32 	%f21, [%rd36];
	mul.wide.s32 	%rd37, %r50, 4;
	add.s64 	%rd38, %rd1, %rd37;
	ld.global.f32 	%f22, [%rd38];
	setp.lt.f32 	%p13, %f21, %f22;
	selp.b32 	%r51, %r50, %r47, %p13;
	add.s32 	%r52, %r40, 1;
	rem.s32 	%r53, %r52, %r5;
	mul.lo.s32 	%r54, %r53, %r5;
	add.s32 	%r55, %r54, %r43;
	mul.wide.s32 	%rd39, %r51, 4;
	add.s64 	%rd40, %rd1, %rd39;
	ld.global.f32 	%f23, [%rd40];
	mul.wide.s32 	%rd41, %r55, 4;
	add.s64 	%rd42, %rd1, %rd41;
	ld.global.f32 	%f24, [%rd42];
	setp.lt.f32 	%p14, %f23, %f24;
	selp.b32 	%r56, %r55, %r51, %p14;
	rem.s32 	%r57, %r39, %r5;
	add.s32 	%r58, %r45, %r57;
	mul.wide.s32 	%rd43, %r56, 4;
	add.s64 	%rd44, %rd1, %rd43;
	ld.global.f32 	%f25, [%rd44];
	mul.wide.s32 	%rd45, %r58, 4;
	add.s64 	%rd46, %rd1, %rd45;
	ld.global.f32 	%f26, [%rd46];
	setp.lt.f32 	%p15, %f25, %f26;
	selp.b32 	%r59, %r58, %r56, %p15;
	add.s32 	%r60, %r49, %r57;
	mul.wide.s32 	%rd47, %r59, 4;
	add.s64 	%rd48, %rd1, %rd47;
	ld.global.f32 	%f27, [%rd48];
	mul.wide.s32 	%rd49, %r60, 4;
	add.s64 	%rd50, %rd1, %rd49;
	ld.global.f32 	%f28, [%rd50];
	setp.lt.f32 	%p16, %f27, %f28;
	selp.b32 	%r61, %r60, %r59, %p16;
	add.s32 	%r62, %r54, %r57;
	mul.wide.s32 	%rd51, %r61, 4;
	add.s64 	%rd52, %rd1, %rd51;
	ld.global.f32 	%f29, [%rd52];
	mul.wide.s32 	%rd53, %r62, 4;
	add.s64 	%rd54, %rd1, %rd53;
	ld.global.f32 	%f30, [%rd54];
	setp.lt.f32 	%p17, %f29, %f30;
	selp.b32 	%r63, %r62, %r61, %p17;
	add.s32 	%r64, %r39, 1;
	rem.s32 	%r65, %r64, %r5;
	add.s32 	%r66, %r45, %r65;
	mul.wide.s32 	%rd55, %r63, 4;
	add.s64 	%rd56, %rd1, %rd55;
	ld.global.f32 	%f31, [%rd56];
	mul.wide.s32 	%rd57, %r66, 4;
	add.s64 	%rd58, %rd1, %rd57;
	ld.global.f32 	%f32, [%rd58];
	setp.lt.f32 	%p18, %f31, %f32;
	selp.b32 	%r67, %r66, %r63, %p18;
	add.s32 	%r68, %r49, %r65;
	mul.wide.s32 	%rd59, %r67, 4;
	add.s64 	%rd60, %rd1, %rd59;
	ld.global.f32 	%f33, [%rd60];
	mul.wide.s32 	%rd61, %r68, 4;
	add.s64 	%rd62, %rd1, %rd61;
	ld.global.f32 	%f34, [%rd62];
	setp.lt.f32 	%p19, %f33, %f34;
	selp.b32 	%r69, %r68, %r67, %p19;
	add.s32 	%r70, %r54, %r65;
	mul.wide.s32 	%rd63, %r69, 4;
	add.s64 	%rd64, %rd1, %rd63;
	ld.global.f32 	%f35, [%rd64];
	mul.wide.s32 	%rd65, %r70, 4;
	add.s64 	%rd66, %rd1, %rd65;
	ld.global.f32 	%f36, [%rd66];
	setp.lt.f32 	%p20, %f35, %f36;
	selp.b32 	%r71, %r70, %r69, %p20;
	cvta.to.global.u64 	%rd67, %rd3;
	cvt.s64.s32 	%rd68, %r71;
	add.s64 	%rd69, %rd2, %rd68;
	ld.global.u8 	%rs11, [%rd69];
	add.s64 	%rd70, %rd67, %rd30;
	st.global.u8 	[%rd70], %rs11;
	ret;

}


// ===== COMPILED SASS (sm_100) =====

	.target	sm_100

	.elftype	@"ET_EXEC"


//--------------------- .note.nv.tkinfo           --------------------------
	.section	.note.nv.tkinfo,"",@"SHT_NOTE"
	.sectionflags	@"SHF_NOTE_NV_TKINFO"
	.tkinfo
        /*0018*/ 	.word	0x00000002
        /*0030*/ 	.string	""
        /*0030*/ 	.string	"ptxas"
        /*0030*/ 	.string	"Cuda compilation tools, release 13.0, V13.0.88"
        /*0030*/ 	.string	"Build cuda_13.0.r13.0/compiler.36424714_0"
        /*0030*/ 	.string	"-arch sm_100 -m 64 "



//--------------------- .note.nv.cuinfo           --------------------------
	.section	.note.nv.cuinfo,"",@"SHT_NOTE"
	.sectionflags	@"SHF_NOTE_NV_CUINFO"
        /*0018*/ 	.short	0x0002
        /*001a*/ 	.short	0x0064
        /*001c*/ 	.short	0x0082
	.zero		2


//--------------------- .nv.info                  --------------------------
	.section	.nv.info,"",@"SHT_CUDA_INFO"
	.align	4


	//----- nvinfo : EIATTR_REGCOUNT
	.align		4
        /*0000*/ 	.byte	0x04, 0x2f
        /*0002*/ 	.short	(.L_1 - .L_0)
	.align		4
.L_0:
        /*0004*/ 	.word	index@(_Z6EvolvePbPfdiS_)
        /*0008*/ 	.word	0x00000020


	//----- nvinfo : EIATTR_FRAME_SIZE
	.align		4
.L_1:
        /*000c*/ 	.byte	0x04, 0x11
        /*000e*/ 	.short	(.L_3 - .L_2)
	.align		4
.L_2:
        /*0010*/ 	.word	index@(_Z6EvolvePbPfdiS_)
        /*0014*/ 	.word	0x00000000


	//----- nvinfo : EIATTR_MIN_STACK_SIZE
	.align		4
.L_3:
        /*0018*/ 	.byte	0x04, 0x12
        /*001a*/ 	.short	(.L_5 - .L_4)
	.align		4
.L_4:
        /*001c*/ 	.word	index@(_Z6EvolvePbPfdiS_)
        /*0020*/ 	.word	0x00000000
.L_5:


//--------------------- .nv.compat                --------------------------
	.section	.nv.compat,"",@"SHT_CUDA_COMPAT_INFO"
	.align	4
        /*0000*/ 	.byte	0x02, 0x09, 0x00, 0x00, 0x02, 0x02, 0x01, 0x00, 0x02, 0x05, 0x05, 0x00, 0x03, 0x07, 0x01, 0x01
        /*0010*/ 	.byte	0x02, 0x03, 0x00, 0x00, 0x02, 0x06, 0x01, 0x00, 0x04, 0x0b, 0x08, 0x00, 0x01, 0x00, 0x00, 0x00
        /*0020*/ 	.byte	0x00, 0x00, 0x00, 0x00


//--------------------- .nv.info._Z6EvolvePbPfdiS_ --------------------------
	.section	.nv.info._Z6EvolvePbPfdiS_,"",@"SHT_CUDA_INFO"
	.sectionflags	@""
	.align	4


	//----- nvinfo : EIATTR_CUDA_API_VERSION
	.align		4
        /*0000*/ 	.byte	0x04, 0x37
        /*0002*/ 	.short	(.L_7 - .L_6)
.L_6:
        /*0004*/ 	.word	0x00000082


	//----- nvinfo : EIATTR_KPARAM_INFO
	.align		4
.L_7:
        /*0008*/ 	.byte	0x04, 0x17
        /*000a*/ 	.short	(.L_9 - .L_8)
.L_8:
        /*000c*/ 	.word	0x00000000
        /*0010*/ 	.short	0x0004
        /*0012*/ 	.short	0x0020
        /*0014*/ 	.byte	0x00, 0xf5, 0x21, 0x00


	//----- nvinfo : EIATTR_KPARAM_INFO
	.align		4
.L_9:
        /*0018*/ 	.byte	0x04, 0x17
        /*001a*/ 	.short	(.L_11 - .L_10)
.L_10:
        /*001c*/ 	.word	0x00000000
        /*0020*/ 	.short	0x0003
        /*0022*/ 	.short	0x0018
        /*0024*/ 	.byte	0x00, 0xf0, 0x11, 0x00


	//----- nvinfo : EIATTR_KPARAM_INFO
	.align		4
.L_11:
        /*0028*/ 	.byte	0x04, 0x17
        /*002a*/ 	.short	(.L_13 - .L_12)
.L_12:
        /*002c*/ 	.word	0x00000000
        /*0030*/ 	.short	0x0002
        /*0032*/ 	.short	0x0010
        /*0034*/ 	.byte	0x00, 0xf0, 0x21, 0x00


	//----- nvinfo : EIATTR_KPARAM_INFO
	.align		4
.L_13:
        /*0038*/ 	.byte	0x04, 0x17
        /*003a*/ 	.short	(.L_15 - .L_14)
.L_14:
        /*003c*/ 	.word	0x00000000
        /*0040*/ 	.short	0x0001
        /*0042*/ 	.short	0x0008
        /*0044*/ 	.byte	0x00, 0xf5, 0x21, 0x00


	//----- nvinfo : EIATTR_KPARAM_INFO
	.align		4
.L_15:
        /*0048*/ 	.byte	0x04, 0x17
        /*004a*/ 	.short	(.L_17 - .L_16)
.L_16:
        /*004c*/ 	.word	0x00000000
        /*0050*/ 	.short	0x0000
        /*0052*/ 	.short	0x0000
        /*0054*/ 	.byte	0x00, 0xf5, 0x21, 0x00


	//----- nvinfo : EIATTR_SPARSE_MMA_MASK
	.align		4
.L_17:
        /*0058*/ 	.byte	0x03, 0x50
        /*005a*/ 	.short	0x0000


	//----- nvinfo : EIATTR_MAXREG_COUNT
	.align		4
        /*005c*/ 	.byte	0x03, 0x1b
        /*005e*/ 	.short	0x00ff


	//----- nvinfo : EIATTR_NUM_BARRIERS
	.align		4
        /*0060*/ 	.byte	0x02, 0x4c
        /*0062*/ 	.byte	0x01
	.zero		1


	//----- nvinfo : EIATTR_MERCURY_ISA_VERSION
	.align		4
        /*0064*/ 	.byte	0x03, 0x5f
        /*0066*/ 	.short	0x0101


	//----- nvinfo : EIATTR_VRC_CTA_INIT_COUNT
	.align		4
        /*0068*/ 	.byte	0x02, 0x4a
	.zero		1
	.zero		1


	//----- nvinfo : EIATTR_EXIT_INSTR_OFFSETS
	.align		4
        /*006c*/ 	.byte	0x04, 0x1c
        /*006e*/ 	.short	(.L_19 - .L_18)


	//   ....[0]....
.L_18:
        /*0070*/ 	.word	0x000014b0


	//----- nvinfo : EIATTR_CRS_STACK_SIZE
	.align		4
.L_19:
        /*0074*/ 	.byte	0x04, 0x1e
        /*0076*/ 	.short	(.L_21 - .L_20)
.L_20:
        /*0078*/ 	.word	0x00000000


	//----- nvinfo : EIATTR_CBANK_PARAM_SIZE
	.align		4
.L_21:
        /*007c*/ 	.byte	0x03, 0x19
        /*007e*/ 	.short	0x0028


	//----- nvinfo : EIATTR_PARAM_CBANK
	.align		4
        /*0080*/ 	.byte	0x04, 0x0a
        /*0082*/ 	.short	(.L_23 - .L_22)
	.align		4
.L_22:
        /*0084*/ 	.word	index@(.nv.constant0._Z6EvolvePbPfdiS_)
        /*0088*/ 	.short	0x0380
        /*008a*/ 	.short	0x0028


	//----- nvinfo : EIATTR_SW_WAR
	.align		4
.L_23:
        /*008c*/ 	.byte	0x04, 0x36
        /*008e*/ 	.short	(.L_25 - .L_24)
.L_24:
        /*0090*/ 	.word	0x00000008
.L_25:


//--------------------- .nv.callgraph             --------------------------
	.section	.nv.callgraph,"",@"SHT_CUDA_CALLGRAPH"
	.align	4
	.sectionentsize	8
	.align		4
        /*0000*/ 	.word	0x00000000
	.align		4
        /*0004*/ 	.word	0xffffffff
	.align		4
        /*0008*/ 	.word	0x00000000
	.align		4
        /*000c*/ 	.word	0xfffffffe
	.align		4
        /*0010*/ 	.word	0x00000000
	.align		4
        /*0014*/ 	.word	0xfffffffd
	.align		4
        /*0018*/ 	.word	0x00000000
	.align		4
        /*001c*/ 	.word	0xfffffffc


//--------------------- .text._Z6EvolvePbPfdiS_   --------------------------
	.section	.text._Z6EvolvePbPfdiS_,"ax",@progbits
	.align	128
        .global         _Z6EvolvePbPfdiS_
        .type           _Z6EvolvePbPfdiS_,@function
        .size           _Z6EvolvePbPfdiS_,(.L_x_3 - _Z6EvolvePbPfdiS_)
        .other          _Z6EvolvePbPfdiS_,@"STO_CUDA_ENTRY STV_DEFAULT"
_Z6EvolvePbPfdiS_:
.text._Z6EvolvePbPfdiS_:
[----:B------:R-:W-:Y:S08]  /*0000*/  LDC R1, c[0x0][0x37c] ;  /* 0x0000df00ff017b82 */ /* 0x000ff00000000800 */
[----:B------:R-:W0:Y:S01]  /*0010*/  LDC R0, c[0x0][0x398] ;  /* 0x0000e600ff007b82 */ /* 0x000e220000000800 */
[----:B------:R-:W1:Y:S01]  /*0020*/  S2R R2, SR_TID.Y ;  /* 0x0000000000027919 */ /* 0x000e620000002200 */
[----:B------:R-:W-:Y:S01]  /*0030*/  BSSY.RECONVERGENT B0, `(.L_x_0) ;  /* 0x00000ac000007945 */ /* 0x000fe20003800200 */
[----:B------:R-:W2:Y:S05]  /*0040*/  S2R R6, SR_TID.X ;  /* 0x0000000000067919 */ /* 0x000eaa0000002100 */
[----:B------:R-:W1:Y:S08]  /*0050*/  LDC R5, c[0x0][0x364] ;  /* 0x0000d900ff057b82 */ /* 0x000e700000000800 */
[----:B------:R-:W1:Y:S01]  /*0060*/  S2UR UR4, SR_CTAID.Y ;  /* 0x00000000000479c3 */ /* 0x000e620000002600 */
[----:B0-----:R-:W-:-:S07]  /*0070*/  IABS R4, R0 ;  /* 0x0000000000047213 */ /* 0x001fce0000000000 */
[----:B------:R-:W2:Y:S01]  /*0080*/  S2UR UR5, SR_CTAID.X ;  /* 0x00000000000579c3 */ /* 0x000ea20000002500 */
[----:B------:R-:W0:Y:S07]  /*0090*/  I2F.RP R8, R4 ;  /* 0x0000000400087306 */ /* 0x000e2e0000209400 */
[----:B------:R-:W2:Y:S01]  /*00a0*/  LDC R7, c[0x0][0x360] ;  /* 0x0000d800ff077b82 */ /* 0x000ea20000000800 */
[----:B-1----:R-:W-:Y:S01]  /*00b0*/  IMAD R5, R5, UR4, R2 ;  /* 0x0000000405057c24 */ /* 0x002fe2000f8e0202 */
[----:B0-----:R-:W0:Y:S01]  /*00c0*/  MUFU.RCP R8, R8 ;  /* 0x0000000800087308 */ /* 0x001e220000001000 */
[----:B--2---:R-:W-:Y:S01]  /*00d0*/  IMAD R7, R7, UR5, R6 ;  /* 0x0000000507077c24 */ /* 0x004fe2000f8e0206 */
[----:B------:R-:W1:Y:S01]  /*00e0*/  LDCU.64 UR4, c[0x0][0x358] ;  /* 0x00006b00ff0477ac */ /* 0x000e620008000a00 */
[----:B0-----:R-:W-:-:S03]  /*00f0*/  VIADD R3, R8, 0xffffffe ;  /* 0x0ffffffe08037836 */ /* 0x001fc60000000000 */
[----:B------:R-:W-:-:S03]  /*0100*/  VIMNMX R9, PT, PT, R5, R7, !PT ;  /* 0x0000000705097248 */ /* 0x000fc60007fe0100 */
[----:B------:R-:W0:Y:S01]  /*0110*/  F2I.FTZ.U32.TRUNC.NTZ R3, R3 ;  /* 0x0000000300037305 */ /* 0x000e22000021f000 */
[----:B------:R-:W-:Y:S01]  /*0120*/  ISETP.GE.AND P0, PT, R9, R0, PT ;  /* 0x000000000900720c */ /* 0x000fe20003f06270 */
[----:B0-----:R-:W-:-:S12]  /*0130*/  IMAD.MOV R6, RZ, RZ, -R3 ;  /* 0x000000ffff067224 */ /* 0x001fd800078e0a03 */
[----:B-1----:R-:W-:Y:S05]  /*0140*/  @P0 BRA `(.L_x_1) ;  /* 0x0000000800680947 */ /* 0x002fea0003800000 */
[-C--:B------:R-:W-:Y:S01]  /*0150*/  IABS R8, R0.reuse ;  /* 0x0000000000087213 */ /* 0x080fe20000000000 */
[----:B------:R-:W-:Y:S01]  /*0160*/  IMAD.MOV.U32 R14, RZ, RZ, RZ ;  /* 0x000000ffff0e7224 */ /* 0x000fe200078e00ff */
[----:B------:R-:W-:Y:S01]  /*0170*/  IADD3 R9, PT, PT, R7, R0, RZ ;  /* 0x0000000007097210 */ /* 0x000fe20007ffe0ff */
[----:B------:R-:W-:Y:S01]  /*0180*/  IMAD.IADD R10, R5, 0x1, R0 ;  /* 0x00000001050a7824 */ /* 0x000fe200078e0200 */
[----:B------:R-:W0:Y:S01]  /*0190*/  I2F.RP R13, R8 ;  /* 0x00000008000d7306 */ /* 0x000e220000209400 */
[----:B------:R-:W1:Y:S01]  /*01a0*/  LDCU.64 UR6, c[0x0][0x380] ;  /* 0x00007000ff0677ac */ /* 0x000e620008000a00 */
[----:B------:R-:W-:Y:S01]  /*01b0*/  IABS R22, R9 ;  /* 0x0000000900167213 */ /* 0x000fe20000000000 */
[----:B------:R-:W-:Y:S01]  /*01c0*/  VIADD R11, R9, 0xffffffff ;  /* 0xffffffff090b7836 */ /* 0x000fe20000000000 */
[----:B------:R-:W-:Y:S01]  /*01d0*/  IABS R23, R10 ;  /* 0x0000000a00177213 */ /* 0x000fe20000000000 */
[C---:B------:R-:W-:Y:S01]  /*01e0*/  VIADD R12, R10.reuse, 0xffffffff ;  /* 0xffffffff0a0c7836 */ /* 0x040fe20000000000 */
[----:B------:R-:W-:-:S02]  /*01f0*/  IADD3 R18, PT, PT, R10, 0x1, RZ ;  /* 0x000000010a127810 */ /* 0x000fc40007ffe0ff */
[----:B------:R-:W-:Y:S02]  /*0200*/  IABS R19, R11 ;  /* 0x0000000b00137213 */ /* 0x000fe40000000000 */
[----:B------:R-:W-:Y:S02]  /*0210*/  IABS R21, R12 ;  /* 0x0000000c00157213 */ /* 0x000fe40000000000 */
[----:B------:R-:W-:Y:S01]  /*0220*/  ISETP.GE.AND P4, PT, R11, RZ, PT ;  /* 0x000000ff0b00720c */ /* 0x000fe20003f86270 */
[----:B0-----:R-:W0:Y:S02]  /*0230*/  MUFU.RCP R13, R13 ;  /* 0x0000000d000d7308 */ /* 0x001e240000001000 */
[----:B0-----:R-:W-:Y:S01]  /*0240*/  VIADD R15, R13, 0xffffffe ;  /* 0x0ffffffe0d0f7836 */ /* 0x001fe20000000000 */
[----:B------:R-:W-:-:S05]  /*0250*/  IABS R13, R18 ;  /* 0x00000012000d7213 */ /* 0x000fca0000000000 */
[----:B------:R-:W0:Y:S02]  /*0260*/  F2I.FTZ.U32.TRUNC.NTZ R15, R15 ;  /* 0x0000000f000f7305 */ /* 0x000e24000021f000 */
[----:B0-----:R-:W-:-:S04]  /*0270*/  IMAD.MOV R17, RZ, RZ, -R15 ;  /* 0x000000ffff117224 */ /* 0x001fc800078e0a0f */
[----:B------:R-:W-:-:S04]  /*0280*/  IMAD R17, R17, R8, RZ ;  /* 0x0000000811117224 */ /* 0x000fc800078e02ff */
[----:B------:R-:W-:-:S06]  /*0290*/  IMAD.HI.U32 R14, R15, R17, R14 ;  /* 0x000000110f0e7227 */ /* 0x000fcc00078e000e */
[----:B------:R-:W-:-:S04]  /*02a0*/  IMAD.HI.U32 R15, R14, R19, RZ ;  /* 0x000000130e0f7227 */ /* 0x000fc800078e00ff */
[----:B------:R-:W-:Y:S02]  /*02b0*/  IMAD.MOV R15, RZ, RZ, -R15 ;  /* 0x000000ffff0f7224 */ /* 0x000fe400078e0a0f */
[----:B------:R-:W-:-:S04]  /*02c0*/  IMAD.HI.U32 R16, R14, R21, RZ ;  /* 0x000000150e107227 */ /* 0x000fc800078e00ff */
[----:B------:R-:W-:-:S04]  /*02d0*/  IMAD.HI.U32 R17, R14, R23, RZ ;  /* 0x000000170e117227 */ /* 0x000fc800078e00ff */
[C---:B------:R-:W-:Y:S02]  /*02e0*/  IMAD R15, R8.reuse, R15, R19 ;  /* 0x0000000f080f7224 */ /* 0x040fe400078e0213 */
[----:B------:R-:W-:Y:S02]  /*02f0*/  IMAD.MOV R20, RZ, RZ, -R16 ;  /* 0x000000ffff147224 */ /* 0x000fe400078e0a10 */
[----:B------:R-:W-:Y:S01]  /*0300*/  IMAD.MOV R17, RZ, RZ, -R17 ;  /* 0x000000ffff117224 */ /* 0x000fe200078e0a11 */
[----:B------:R-:W-:Y:S01]  /*0310*/  ISETP.GT.U32.AND P1, PT, R8, R15, PT ;  /* 0x0000000f0800720c */ /* 0x000fe20003f24070 */
[----:B------:R-:W-:-:S04]  /*0320*/  IMAD.HI.U32 R16, R14, R13, RZ ;  /* 0x0000000d0e107227 */ /* 0x000fc800078e00ff */
[C---:B------:R-:W-:Y:S02]  /*0330*/  IMAD R19, R8.reuse, R20, R21 ;  /* 0x0000001408137224 */ /* 0x040fe400078e0215 */
[C---:B------:R-:W-:Y:S01]  /*0340*/  IMAD R17, R8.reuse, R17, R23 ;  /* 0x0000001108117224 */ /* 0x040fe200078e0217 */
[----:B------:R-:W-:Y:S01]  /*0350*/  MOV R23, R22 ;  /* 0x0000001600177202 */ /* 0x000fe20000000f00 */
[----:B------:R-:W-:Y:S01]  /*0360*/  IMAD.MOV R21, RZ, RZ, -R16 ;  /* 0x000000ffff157224 */ /* 0x000fe200078e0a10 */
[C---:B------:R-:W-:Y:S01]  /*0370*/  ISETP.GT.U32.AND P2, PT, R8.reuse, R19, PT ;  /* 0x000000130800720c */ /* 0x040fe20003f44070 */
[----:B------:R-:W-:Y:S01]  /*0380*/  VIADD R16, R9, 0x1 ;  /* 0x0000000109107836 */ /* 0x000fe20000000000 */
[C---:B------:R-:W-:Y:S01]  /*0390*/  ISETP.GT.U32.AND P3, PT, R8.reuse, R17, PT ;  /* 0x000000110800720c */ /* 0x040fe20003f64070 */
[----:B------:R-:W-:Y:S01]  /*03a0*/  IMAD R21, R8, R21, R13 ;  /* 0x0000001508157224 */ /* 0x000fe200078e020d */
[----:B------:R-:W-:Y:S01]  /*03b0*/  LOP3.LUT R22, RZ, R0, RZ, 0x33, !PT ;  /* 0x00000000ff167212 */ /* 0x000fe200078e33ff */
[----:B------:R-:W-:Y:S01]  /*03c0*/  IMAD.HI.U32 R13, R14, R23, RZ ;  /* 0x000000170e0d7227 */ /* 0x000fe200078e00ff */
[----:B------:R-:W-:-:S02]  /*03d0*/  IABS R25, R16 ;  /* 0x0000001000197213 */ /* 0x000fc40000000000 */
[C---:B------:R-:W-:Y:S01]  /*03e0*/  ISETP.GT.U32.AND P0, PT, R8.reuse, R21, PT ;  /* 0x000000150800720c */ /* 0x040fe20003f04070 */
[----:B------:R-:W-:Y:S02]  /*03f0*/  IMAD.MOV R13, RZ, RZ, -R13 ;  /* 0x000000ffff0d7224 */ /* 0x000fe400078e0a0d */
[--C-:B------:R-:W-:Y:S02]  /*0400*/  @!P1 IMAD.IADD R15, R15, 0x1, -R8.reuse ;  /* 0x000000010f0f9824 */ /* 0x100fe400078e0a08 */
[C---:B------:R-:W-:Y:S02]  /*0410*/  IMAD R13, R8.reuse, R13, R23 ;  /* 0x0000000d080d7224 */ /* 0x040fe400078e0217 */
[----:B------:R-:W-:Y:S01]  /*0420*/  @!P2 IMAD.IADD R19, R19, 0x1, -R8 ;  /* 0x000000011313a824 */ /* 0x000fe200078e0a08 */
[----:B------:R-:W-:Y:S01]  /*0430*/  ISETP.GT.U32.AND P1, PT, R8, R15, PT ;  /* 0x0000000f0800720c */ /* 0x000fe20003f24070 */
[----:B------:R-:W-:Y:S01]  /*0440*/  IMAD.HI.U32 R14, R14, R25, RZ ;  /* 0x000000190e0e7227 */ /* 0x000fe200078e00ff */
[----:B------:R-:W-:-:S02]  /*0450*/  @!P3 IADD3 R17, PT, PT, R17, -R8, RZ ;  /* 0x800000081111b210 */ /* 0x000fc40007ffe0ff */
[C---:B------:R-:W-:Y:S01]  /*0460*/  ISETP.GT.U32.AND P5, PT, R8.reuse, R13, PT ;  /* 0x0000000d0800720c */ /* 0x040fe20003fa4070 */
[----:B------:R-:W-:Y:S01]  /*0470*/  IMAD.MOV R14, RZ, RZ, -R14 ;  /* 0x000000ffff0e7224 */ /* 0x000fe200078e0a0e */
[C---:B------:R-:W-:Y:S01]  /*0480*/  ISETP.GT.U32.AND P2, PT, R8.reuse, R19, PT ;  /* 0x000000130800720c */ /* 0x040fe20003f44070 */
[--C-:B------:R-:W-:Y:S01]  /*0490*/  @!P0 IMAD.IADD R21, R21, 0x1, -R8.reuse ;  /* 0x0000000115158824 */ /* 0x100fe200078e0a08 */
[C---:B------:R-:W-:Y:S01]  /*04a0*/  ISETP.GT.U32.AND P6, PT, R8.reuse, R17, PT ;  /* 0x000000110800720c */ /* 0x040fe20003fc4070 */
[----:B------:R-:W-:Y:S01]  /*04b0*/  IMAD R11, R8, R14, R25 ;  /* 0x0000000e080b7224 */ /* 0x000fe200078e0219 */
[----:B------:R-:W-:Y:S02]  /*04c0*/  ISETP.GE.AND P0, PT, R10, RZ, PT ;  /* 0x000000ff0a00720c */ /* 0x000fe40003f06270 */
[C---:B------:R-:W-:Y:S01]  /*04d0*/  ISETP.GT.U32.AND P3, PT, R8.reuse, R21, PT ;  /* 0x000000150800720c */ /* 0x040fe20003f64070 */
[----:B------:R-:W-:Y:S01]  /*04e0*/  @!P1 IMAD.IADD R15, R15, 0x1, -R8 ;  /* 0x000000010f0f9824 */ /* 0x000fe200078e0a08 */
[----:B------:R-:W-:-:S03]  /*04f0*/  ISETP.GT.U32.AND P1, PT, R8, R11, PT ;  /* 0x0000000b0800720c */ /* 0x000fc60003f24070 */
[----:B------:R-:W-:Y:S01]  /*0500*/  @!P5 IADD3 R13, PT, PT, R13, -R8, RZ ;  /* 0x800000080d0dd210 */ /* 0x000fe20007ffe0ff */
[----:B------:R-:W-:Y:S01]  /*0510*/  @!P4 IMAD.MOV R15, RZ, RZ, -R15 ;  /* 0x000000ffff0fc224 */ /* 0x000fe200078e0a0f */
[----:B------:R-:W-:Y:S01]  /*0520*/  ISETP.GE.AND P4, PT, R18, RZ, PT ;  /* 0x000000ff1200720c */ /* 0x000fe20003f86270 */
[--C-:B------:R-:W-:Y:S01]  /*0530*/  @!P2 IMAD.IADD R19, R19, 0x1, -R8.reuse ;  /* 0x000000011313a824 */ /* 0x100fe200078e0a08 */
[----:B------:R-:W-:Y:S01]  /*0540*/  ISETP.GE.AND P2, PT, R12, RZ, PT ;  /* 0x000000ff0c00720c */ /* 0x000fe20003f46270 */
[--C-:B------:R-:W-:Y:S01]  /*0550*/  @!P6 IMAD.IADD R17, R17, 0x1, -R8.reuse ;  /* 0x000000011111e824 */ /* 0x100fe200078e0a08 */
[----:B------:R-:W-:Y:S02]  /*0560*/  ISETP.GT.U32.AND P6, PT, R8, R13, PT ;  /* 0x0000000d0800720c */ /* 0x000fe40003fc4070 */
[----:B------:R-:W-:Y:S01]  /*0570*/  ISETP.GE.AND P5, PT, R9, RZ, PT ;  /* 0x000000ff0900720c */ /* 0x000fe20003fa6270 */
[--C-:B------:R-:W-:Y:S01]  /*0580*/  @!P3 IMAD.IADD R21, R21, 0x1, -R8.reuse ;  /* 0x000000011515b824 */ /* 0x100fe200078e0a08 */
[----:B------:R-:W-:Y:S01]  /*0590*/  ISETP.NE.AND P3, PT, R0, RZ, PT ;  /* 0x000000ff0000720c */ /* 0x000fe20003f65270 */
[----:B------:R-:W-:-:S02]  /*05a0*/  @!P1 IMAD.IADD R11, R11, 0x1, -R8 ;  /* 0x000000010b0b9824 */ /* 0x000fc400078e0a08 */
[----:B------:R-:W-:Y:S01]  /*05b0*/  @!P0 IMAD.MOV R17, RZ, RZ, -R17 ;  /* 0x000000ffff118224 */ /* 0x000fe200078e0a11 */
[----:B------:R-:W-:Y:S01]  /*05c0*/  SEL R9, R22, R15, !P3 ;  /* 0x0000000f16097207 */ /* 0x000fe20005800000 */
[----:B------:R-:W-:Y:S01]  /*05d0*/  @!P4 IMAD.MOV R21, RZ, RZ, -R21 ;  /* 0x000000ffff15c224 */ /* 0x000fe200078e0a15 */
[----:B------:R-:W-:Y:S02]  /*05e0*/  ISETP.GT.U32.AND P1, PT, R8, R11, PT ;  /* 0x0000000b0800720c */ /* 0x000fe40003f24070 */
[----:B------:R-:W-:Y:S01]  /*05f0*/  @!P2 IADD3 R19, PT, PT, -R19, RZ, RZ ;  /* 0x000000ff1313a210 */ /* 0x000fe20007ffe1ff */
[----:B------:R-:W-:Y:S01]  /*0600*/  @!P6 IMAD.IADD R13, R13, 0x1, -R8 ;  /* 0x000000010d0de824 */ /* 0x000fe200078e0a08 */
[C---:B------:R-:W-:Y:S02]  /*0610*/  SEL R23, R22.reuse, R17, !P3 ;  /* 0x0000001116177207 */ /* 0x040fe40005800000 */
[C---:B------:R-:W-:Y:S01]  /*0620*/  SEL R25, R22.reuse, R19, !P3 ;  /* 0x0000001316197207 */ /* 0x040fe20005800000 */
[----:B------:R-:W-:Y:S01]  /*0630*/  @!P5 IMAD.MOV R13, RZ, RZ, -R13 ;  /* 0x000000ffff0dd224 */ /* 0x000fe200078e0a0d */
[----:B------:R-:W-:Y:S01]  /*0640*/  SEL R21, R22, R21, !P3 ;  /* 0x0000001516157207 */ /* 0x000fe20005800000 */
[-CC-:B------:R-:W-:Y:S01]  /*0650*/  IMAD R12, R23, R0.reuse, R9.reuse ;  /* 0x00000000170c7224 */ /* 0x180fe200078e0209 */
[----:B------:R-:W-:Y:S01]  /*0660*/  ISETP.GE.AND P0, PT, R16, RZ, PT ;  /* 0x000000ff1000720c */ /* 0x000fe20003f06270 */
[-CC-:B------:R-:W-:Y:S01]  /*0670*/  IMAD R10, R25, R0.reuse, R9.reuse ;  /* 0x00000000190a7224 */ /* 0x180fe200078e0209 */
[----:B------:R-:W-:Y:S01]  /*0680*/  SEL R13, R22, R13, !P3 ;  /* 0x0000000d160d7207 */ /* 0x000fe20005800000 */
[----:B------:R-:W-:Y:S01]  /*0690*/  IMAD R9, R21, R0, R9 ;  /* 0x0000000015097224 */ /* 0x000fe200078e0209 */
[----:B-1----:R-:W-:-:S02]  /*06a0*/  IADD3 R18, P4, PT, R12, UR6, RZ ;  /* 0x000000060c127c10 */ /* 0x002fc4000ff9e0ff */
[----:B------:R-:W-:Y:S01]  /*06b0*/  @!P1 IADD3 R11, PT, PT, R11, -R8, RZ ;  /* 0x800000080b0b9210 */ /* 0x000fe20007ffe0ff */
[-C--:B------:R-:W-:Y:S01]  /*06c0*/  IMAD R24, R25, R0.reuse, R13 ;  /* 0x0000000019187224 */ /* 0x080fe200078e020d */
[----:B------:R-:W-:Y:S02]  /*06d0*/  IADD3 R14, P2, PT, R10, UR6, RZ ;  /* 0x000000060a0e7c10 */ /* 0x000fe4000ff5e0ff */
[----:B------:R-:W-:Y:S02]  /*06e0*/  IADD3 R16, P1, PT, R9, UR6, RZ ;  /* 0x0000000609107c10 */ /* 0x000fe4000ff3e0ff */
[----:B------:R-:W-:Y:S01]  /*06f0*/  LEA.HI.X.SX32 R19, R12, UR7, 0x1, P4 ;  /* 0x000000070c137c11 */ /* 0x000fe2000a0f0eff */
[----:B------:R-:W-:Y:S01]  /*0700*/  IMAD.MOV.U32 R29, RZ, RZ, R11 ;  /* 0x000000ffff1d7224 */ /* 0x000fe200078e000b */
[----:B------:R-:W-:Y:S01]  /*0710*/  LEA.HI.X.SX32 R15, R10, UR7, 0x1, P2 ;  /* 0x000000070a0f7c11 */ /* 0x000fe200090f0eff */
[----:B------:R-:W-:Y:S01]  /*0720*/  IMAD R26, R23, R0, R13 ;  /* 0x00000000171a7224 */ /* 0x000fe200078e020d */
[----:B------:R-:W-:-:S02]  /*0730*/  LEA.HI.X.SX32 R17, R9, UR7, 0x1, P1 ;  /* 0x0000000709117c11 */ /* 0x000fc400088f0eff */
[----:B------:R-:W2:Y:S01]  /*0740*/  LDG.E.U8 R9, desc[UR4][R18.64] ;  /* 0x0000000412097981 */ /* 0x000ea2000c1e1100 */
[----:B------:R-:W-:Y:S01]  /*0750*/  IADD3 R10, P1, PT, R24, UR6, RZ ;  /* 0x00000006180a7c10 */ /* 0x000fe2000ff3e0ff */
[----:B------:R-:W-:Y:S01]  /*0760*/  @!P0 IMAD.MOV R29, RZ, RZ, -R29 ;  /* 0x000000ffff1d8224 */ /* 0x000fe200078e0a1d */
[----:B------:R-:W-:Y:S01]  /*0770*/  IADD3 R12, P0, PT, R26, UR6, RZ ;  /* 0x000000061a0c7c10 */ /* 0x000fe2000ff1e0ff */
[----:B------:R0:W3:Y:S01]  /*0780*/  LDG.E.U8 R8, desc[UR4][R14.64] ;  /* 0x000000040e087981 */ /* 0x0000e2000c1e1100 */
[----:B------:R-:W-:Y:S01]  /*0790*/  IMAD R27, R21, R0, R13 ;  /* 0x00000000151b7224 */ /* 0x000fe200078e020d */
[----:B------:R-:W-:Y:S02]  /*07a0*/  LEA.HI.X.SX32 R11, R24, UR7, 0x1, P1 ;  /* 0x00000007180b7c11 */ /* 0x000fe400088f0eff */
[----:B------:R1:W4:Y:S01]  /*07b0*/  LDG.E.U8 R20, desc[UR4][R16.64] ;  /* 0x0000000410147981 */ /* 0x000322000c1e1100 */
[----:B------:R-:W-:Y:S02]  /*07c0*/  SEL R22, R22, R29, !P3 ;  /* 0x0000001d16167207 */ /* 0x000fe40005800000 */
[----:B------:R-:W-:-:S02]  /*07d0*/  LEA.HI.X.SX32 R13, R26, UR7, 0x1, P0 ;  /* 0x000000071a0d7c11 */ /* 0x000fc400080f0eff */
[----:B------:R5:W4:Y:S01]  /*07e0*/  LDG.E.U8 R26, desc[UR4][R10.64] ;  /* 0x000000040a1a7981 */ /* 0x000b22000c1e1100 */
[----:B0-----:R-:W-:Y:S01]  /*07f0*/  IADD3 R14, P1, PT, R27, UR6, RZ ;  /* 0x000000061b0e7c10 */ /* 0x001fe2000ff3e0ff */
[-CC-:B------:R-:W-:Y:S02]  /*0800*/  IMAD R25, R25, R0.reuse, R22.reuse ;  /* 0x0000000019197224 */ /* 0x180fe400078e0216 */
[----:B------:R-:W4:Y:S01]  /*0810*/  LDG.E.U8 R12, desc[UR4][R12.64] ;  /* 0x000000040c0c7981 */ /* 0x000f22000c1e1100 */
[----:B------:R-:W-:Y:S01]  /*0820*/  LEA.HI.X.SX32 R15, R27, UR7, 0x1, P1 ;  /* 0x000000071b0f7c11 */ /* 0x000fe200088f0eff */
[-C--:B------:R-:W-:Y:S01]  /*0830*/  IMAD R24, R5, R0.reuse, R7 ;  /* 0x0000000005187224 */ /* 0x080fe200078e0207 */
[----:B-1----:R-:W-:Y:S01]  /*0840*/  IADD3 R16, P0, PT, R25, UR6, RZ ;  /* 0x0000000619107c10 */ /* 0x002fe2000ff1e0ff */
[-CC-:B------:R-:W-:Y:S02]  /*0850*/  IMAD R23, R23, R0.reuse, R22.reuse ;  /* 0x0000000017177224 */ /* 0x180fe400078e0216 */
[----:B------:R-:W4:Y:S01]  /*0860*/  LDG.E.U8 R14, desc[UR4][R14.64] ;  /* 0x000000040e0e7981 */ /* 0x000f22000c1e1100 */
[----:B------:R-:W-:Y:S01]  /*0870*/  IMAD R21, R21, R0, R22 ;  /* 0x0000000015157224 */ /* 0x000fe200078e0216 */
[----:B------:R-:W-:-:S02]  /*0880*/  IADD3 R18, P2, PT, R24, UR6, RZ ;  /* 0x0000000618127c10 */ /* 0x000fc4000ff5e0ff */
[----:B------:R-:W-:Y:S02]  /*0890*/  IADD3 R22, P1, PT, R23, UR6, RZ ;  /* 0x0000000617167c10 */ /* 0x000fe4000ff3e0ff */
[----:B------:R-:W-:Y:S02]  /*08a0*/  LEA.HI.X.SX32 R17, R25, UR7, 0x1, P0 ;  /* 0x0000000719117c11 */ /* 0x000fe400080f0eff */
[----:B------:R-:W-:Y:S02]  /*08b0*/  LEA.HI.X.SX32 R19, R24, UR7, 0x1, P2 ;  /* 0x0000000718137c11 */ /* 0x000fe400090f0eff */
[----:B-----5:R-:W-:Y:S01]  /*08c0*/  IADD3 R10, P0, PT, R21, UR6, RZ ;  /* 0x00000006150a7c10 */ /* 0x020fe2000ff1e0ff */
[----:B------:R-:W5:Y:S01]  /*08d0*/  LDG.E.U8 R16, desc[UR4][R16.64] ;  /* 0x0000000410107981 */ /* 0x000f62000c1e1100 */
[----:B------:R-:W-:Y:S02]  /*08e0*/  LEA.HI.X.SX32 R23, R23, UR7, 0x1, P1 ;  /* 0x0000000717177c11 */ /* 0x000fe400088f0eff */
[----:B------:R-:W-:Y:S01]  /*08f0*/  LEA.HI.X.SX32 R11, R21, UR7, 0x1, P0 ;  /* 0x00000007150b7c11 */ /* 0x000fe200080f0eff */
[----:B------:R-:W5:Y:S04]  /*0900*/  LDG.E.U8 R18, desc[UR4][R18.64] ;  /* 0x0000000412127981 */ /* 0x000f68000c1e1100 */
[----:B------:R-:W5:Y:S04]  /*0910*/  LDG.E.U8 R22, desc[UR4][R22.64] ;  /* 0x0000000416167981 */ /* 0x000f68000c1e1100 */
[----:B------:R-:W5:Y:S01]  /*0920*/  LDG.E.U8 R10, desc[UR4][R10.64] ;  /* 0x000000040a0a7981 */ /* 0x000f62000c1e1100 */
[----:B--2---:R-:W-:-:S02]  /*0930*/  ISETP.NE.AND P1, PT, R9, 0x1, PT ;  /* 0x000000010900780c */ /* 0x004fc40003f25270 */
[----:B---3--:R-:W-:Y:S02]  /*0940*/  ISETP.NE.AND P0, PT, R8, 0x1, PT ;  /* 0x000000010800780c */ /* 0x008fe40003f05270 */
[----:B----4-:R-:W-:Y:S02]  /*0950*/  ISETP.NE.AND P2, PT, R20, 0x1, PT ;  /* 0x000000011400780c */ /* 0x010fe40003f45270 */
[----:B------:R-:W-:Y:S02]  /*0960*/  FSEL R8, RZ, 1, P0 ;  /* 0x3f800000ff087808 */ /* 0x000fe40000000000 */
[----:B------:R-:W-:-:S05]  /*0970*/  ISETP.NE.AND P0, PT, R26, 0x1, PT ;  /* 0x000000011a00780c */ /* 0x000fca0003f05270 */
[----:B------:R-:W-:Y:S01]  /*0980*/  @!P1 FADD R8, R8, 1 ;  /* 0x3f80000008089421 */ /* 0x000fe20000000000 */
[----:B------:R-:W-:Y:S02]  /*0990*/  ISETP.NE.AND P1, PT, R12, 0x1, PT ;  /* 0x000000010c00780c */ /* 0x000fe40003f25270 */
[----:B------:R-:W0:Y:S01]  /*09a0*/  LDC.64 R12, c[0x0][0x388] ;  /* 0x0000e200ff0c7b82 */ /* 0x000e220000000a00 */
[----:B------:R-:W-:Y:S01]  /*09b0*/  @!P2 FADD R8, R8, 1 ;  /* 0x3f8000000808a421 */ /* 0x000fe20000000000 */
[----:B------:R-:W-:-:S03]  /*09c0*/  ISETP.NE.AND P2, PT, R14, 0x1, PT ;  /* 0x000000010e00780c */ /* 0x000fc60003f45270 */
[----:B------:R-:W-:-:S06]  /*09d0*/  @!P0 FADD R8, R8, 1 ;  /* 0x3f80000008088421 */ /* 0x000fcc0000000000 */
[----:B------:R-:W-:Y:S01]  /*09e0*/  @!P1 FADD R8, R8, 1 ;  /* 0x3f80000008089421 */ /* 0x000fe20000000000 */
[----:B-----5:R-:W-:-:S03]  /*09f0*/  ISETP.NE.AND P0, PT, R16, 0x1, PT ;  /* 0x000000011000780c */ /* 0x020fc60003f05270 */
[----:B------:R-:W-:Y:S01]  /*0a00*/  @!P2 FADD R8, R8, 1 ;  /* 0x3f8000000808a421 */ /* 0x000fe20000000000 */
[----:B------:R-:W-:Y:S02]  /*0a10*/  ISETP.NE.AND P3, PT, R18, RZ, PT ;  /* 0x000000ff1200720c */ /* 0x000fe40003f65270 */
[----:B------:R-:W-:Y:S01]  /*0a20*/  ISETP.NE.AND P1, PT, R22, 0x1, PT ;  /* 0x000000011600780c */ /* 0x000fe20003f25270 */
[----:B------:R-:W-:Y:S01]  /*0a30*/  IMAD.MOV.U32 R15, RZ, RZ, R8 ;  /* 0x000000ffff0f7224 */ /* 0x000fe200078e0008 */
[----:B------:R-:W-:-:S05]  /*0a40*/  ISETP.NE.AND P2, PT, R10, 0x1, PT ;  /* 0x000000010a00780c */ /* 0x000fca0003f45270 */
[----:B------:R-:W-:-:S04]  /*0a50*/  @!P0 FADD R15, R15, 1 ;  /* 0x3f8000000f0f8421 */ /* 0x000fc80000000000 */
[----:B------:R-:W1:Y:S02]  /*0a60*/  @!P3 LDC.64 R10, c[0x0][0x390] ;  /* 0x0000e400ff0abb82 */ /* 0x000e640000000a00 */
[----:B------:R-:W-:-:S04]  /*0a70*/  @!P1 FADD R15, R15, 1 ;  /* 0x3f8000000f0f9421 */ /* 0x000fc80000000000 */
[----:B------:R-:W-:-:S04]  /*0a80*/  @!P2 FADD R15, R15, 1 ;  /* 0x3f8000000f0fa421 */ /* 0x000fc80000000000 */
[----:B------:R-:W1:Y:S02]  /*0a90*/  @!P3 F2F.F64.F32 R8, R15 ;  /* 0x0000000f0008b310 */ /* 0x000e640000201800 */
[----:B-1----:R-:W-:-:S10]  /*0aa0*/  @!P3 DMUL R8, R8, R10 ;  /* 0x0000000a0808b228 */ /* 0x002fd40000000000 */
[----:B------:R-:W1:Y:S01]  /*0ab0*/  @!P3 F2F.F32.F64 R9, R8 ;  /* 0x000000080009b310 */ /* 0x000e620000301000 */
[----:B0-----:R-:W-:-:S05]  /*0ac0*/  IMAD.WIDE R24, R24, 0x4, R12 ;  /* 0x0000000418187825 */ /* 0x001fca00078e020c */
[----:B-1----:R0:W-:Y:S04]  /*0ad0*/  @!P3 STG.E desc[UR4][R24.64], R9 ;  /* 0x000000091800b986 */ /* 0x0021e8000c101904 */
[----:B------:R0:W-:Y:S02]  /*0ae0*/  @P3 STG.E desc[UR4][R24.64], R15 ;  /* 0x0000000f18003986 */ /* 0x0001e4000c101904 */
.L_x_1:
[----:B------:R-:W-:Y:S05]  /*0af0*/  BSYNC.RECONVERGENT B0 ;  /* 0x0000000000007941 */ /* 0x000fea0003800200 */
.L_x_0:
[----:B------:R-:W-:Y:S01]  /*0b00*/  IADD3 R8, PT, PT, R7, R0, RZ ;  /* 0x0000000007087210 */ /* 0x000fe20007ffe0ff */
[----:B------:R-:W-:Y:S01]  /*0b10*/  IMAD.IADD R11, R5, 0x1, R0 ;  /* 0x00000001050b7824 */ /* 0x000fe200078e0200 */
[----:B------:R-:W-:Y:S01]  /*0b20*/  MOV R2, RZ ;  /* 0x000000ff00027202 */ /* 0x000fe20000000f00 */
[----:B0-----:R-:W-:Y:S01]  /*0b30*/  IMAD R9, R6, R4, RZ ;  /* 0x0000000406097224 */ /* 0x001fe200078e02ff */
[----:B------:R-:W-:Y:S01]  /*0b40*/  BAR.SYNC.DEFER_BLOCKING 0x0 ;  /* 0x0000000000007b1d */ /* 0x000fe20000010000 */
[----:B------:R-:W-:Y:S02]  /*0b50*/  VIADD R14, R8, 0xffffffff ;  /* 0xffffffff080e7836 */ /* 0x000fe40000000000 */
[----:B------:R-:W-:Y:S02]  /*0b60*/  VIADD R12, R11, 0xffffffff ;  /* 0xffffffff0b0c7836 */ /* 0x000fe40000000000 */
[----:B------:R-:W-:Y:S01]  /*0b70*/  IMAD.HI.U32 R6, R3, R9, R2 ;  /* 0x0000000903067227 */ /* 0x000fe200078e0002 */
[----:B------:R-:W-:Y:S01]  /*0b80*/  IABS R10, R14 ;  /* 0x0000000e000a7213 */ /* 0x000fe20000000000 */
[----:B------:R-:W0:Y:S01]  /*0b90*/  LDCU.64 UR6, c[0x0][0x380] ;  /* 0x00007000ff0677ac */ /* 0x000e220008000a00 */
[----:B------:R-:W-:Y:S01]  /*0ba0*/  IABS R13, R12 ;  /* 0x0000000c000d7213 */ /* 0x000fe20000000000 */
[----:B------:R-:W-:Y:S01]  /*0bb0*/  IMAD R5, R5, R0, R7 ;  /* 0x0000000005057224 */ /* 0x000fe200078e0207 */
[----:B------:R-:W-:Y:S01]  /*0bc0*/  ISETP.GE.AND P3, PT, R12, RZ, PT ;  /* 0x000000ff0c00720c */ /* 0x000fe20003f66270 */
[----:B------:R-:W-:-:S02]  /*0bd0*/  IMAD.MOV.U32 R3, RZ, RZ, R10 ;  /* 0x000000ffff037224 */ /* 0x000fc400078e000a */
[----:B------:R-:W-:-:S04]  /*0be0*/  IMAD.HI.U32 R9, R6, R13, RZ ;  /* 0x0000000d06097227 */ /* 0x000fc800078e00ff */
[----:B------:R-:W-:-:S04]  /*0bf0*/  IMAD.HI.U32 R2, R6, R3, RZ ;  /* 0x0000000306027227 */ /* 0x000fc800078e00ff */
[----:B------:R-:W-:Y:S02]  /*0c00*/  IMAD.MOV R2, RZ, RZ, -R2 ;  /* 0x000000ffff027224 */ /* 0x000fe400078e0a02 */
[----:B------:R-:W-:Y:S02]  /*0c10*/  IMAD.MOV R10, RZ, RZ, -R9 ;  /* 0x000000ffff0a7224 */ /* 0x000fe400078e0a09 */
[C---:B------:R-:W-:Y:S02]  /*0c20*/  IMAD R9, R4.reuse, R2, R3 ;  /* 0x0000000204097224 */ /* 0x040fe400078e0203 */
[C---:B------:R-:W-:Y:S01]  /*0c30*/  IMAD R13, R4.reuse, R10, R13 ;  /* 0x0000000a040d7224 */ /* 0x040fe200078e020d */
[----:B------:R-:W1:Y:S01]  /*0c40*/  LDC.64 R2, c[0x0][0x388] ;  /* 0x0000e200ff027b82 */ /* 0x000e620000000a00 */
[----:B------:R-:W-:Y:S02]  /*0c50*/  LOP3.LUT R10, RZ, R0, RZ, 0x33, !PT ;  /* 0x00000000ff0a7212 */ /* 0x000fe400078e33ff */
[----:B------:R-:W-:-:S02]  /*0c60*/  ISETP.GT.U32.AND P0, PT, R4, R9, PT ;  /* 0x000000090400720c */ /* 0x000fc40003f04070 */
[----:B------:R-:W-:-:S11]  /*0c70*/  ISETP.GT.U32.AND P1, PT, R4, R13, PT ;  /* 0x0000000d0400720c */ /* 0x000fd60003f24070 */
[----:B------:R-:W-:Y:S02]  /*0c80*/  @!P0 IADD3 R9, PT, PT, R9, -R4, RZ ;  /* 0x8000000409098210 */ /* 0x000fe40007ffe0ff */
[----:B------:R-:W-:Y:S01]  /*0c90*/  @!P1 IMAD.IADD R13, R13, 0x1, -R4 ;  /* 0x000000010d0d9824 */ /* 0x000fe200078e0a04 */
[----:B------:R-:W-:Y:S02]  /*0ca0*/  ISETP.GE.AND P1, PT, R14, RZ, PT ;  /* 0x000000ff0e00720c */ /* 0x000fe40003f26270 */
[C---:B------:R-:W-:Y:S02]  /*0cb0*/  ISETP.GT.U32.AND P0, PT, R4.reuse, R9, PT ;  /* 0x000000090400720c */ /* 0x040fe40003f04070 */
[----:B------:R-:W-:Y:S01]  /*0cc0*/  ISETP.GT.U32.AND P2, PT, R4, R13, PT ;  /* 0x0000000d0400720c */ /* 0x000fe20003f44070 */
[----:B-1----:R-:W-:-:S06]  /*0cd0*/  IMAD.WIDE R16, R5, 0x4, R2 ;  /* 0x0000000405107825 */ /* 0x002fcc00078e0202 */
[----:B------:R-:W2:Y:S04]  /*0ce0*/  LDG.E R16, desc[UR4][R16.64] ;  /* 0x0000000410107981 */ /* 0x000ea8000c1e1900 */
[--C-:B------:R-:W-:Y:S01]  /*0cf0*/  @!P0 IMAD.IADD R9, R9, 0x1, -R4.reuse ;  /* 0x0000000109098824 */ /* 0x100fe200078e0a04 */
[----:B------:R-:W-:Y:S01]  /*0d00*/  ISETP.NE.AND P0, PT, R0, RZ, PT ;  /* 0x000000ff0000720c */ /* 0x000fe20003f05270 */
[----:B------:R-:W-:-:S03]  /*0d10*/  @!P2 IMAD.IADD R13, R13, 0x1, -R4 ;  /* 0x000000010d0da824 */ /* 0x000fc600078e0a04 */
[----:B------:R-:W-:Y:S01]  /*0d20*/  @!P1 IADD3 R9, PT, PT, -R9, RZ, RZ ;  /* 0x000000ff09099210 */ /* 0x000fe20007ffe1ff */
[----:B------:R-:W-:-:S03]  /*0d30*/  @!P3 IMAD.MOV R13, RZ, RZ, -R13 ;  /* 0x000000ffff0db224 */ /* 0x000fc600078e0a0d */
[C---:B------:R-:W-:Y:S02]  /*0d40*/  SEL R12, R10.reuse, R9, !P0 ;  /* 0x000000090a0c7207 */ /* 0x040fe40004000000 */
[----:B------:R-:W-:-:S05]  /*0d50*/  SEL R9, R10, R13, !P0 ;  /* 0x0000000d0a097207 */ /* 0x000fca0004000000 */
[----:B------:R-:W-:-:S04]  /*0d60*/  IMAD R18, R9, R0, R12 ;  /* 0x0000000009127224 */ /* 0x000fc800078e020c */
[----:B------:R-:W-:-:S06]  /*0d70*/  IMAD.WIDE R14, R18, 0x4, R2 ;  /* 0x00000004120e7825 */ /* 0x000fcc00078e0202 */
[----:B------:R-:W2:Y:S01]  /*0d80*/  LDG.E R15, desc[UR4][R14.64] ;  /* 0x000000040e0f7981 */ /* 0x000ea2000c1e1900 */
[----:B------:R-:W-:-:S05]  /*0d90*/  IABS R7, R11 ;  /* 0x0000000b00077213 */ /* 0x000fca0000000000 */
[----:B------:R-:W-:-:S04]  /*0da0*/  IMAD.HI.U32 R13, R6, R7, RZ ;  /* 0x00000007060d7227 */ /* 0x000fc800078e00ff */
[----:B------:R-:W-:-:S04]  /*0db0*/  IMAD.MOV R13, RZ, RZ, -R13 ;  /* 0x000000ffff0d7224 */ /* 0x000fc800078e0a0d */
[----:B------:R-:W-:-:S05]  /*0dc0*/  IMAD R7, R4, R13, R7 ;  /* 0x0000000d04077224 */ /* 0x000fca00078e0207 */
[----:B------:R-:W-:Y:S02]  /*0dd0*/  ISETP.GT.U32.AND P1, PT, R4, R7, PT ;  /* 0x000000070400720c */ /* 0x000fe40003f24070 */
[----:B------:R-:W-:-:S11]  /*0de0*/  ISETP.GE.AND P2, PT, R11, RZ, PT ;  /* 0x000000ff0b00720c */ /* 0x000fd60003f46270 */
[----:B------:R-:W-:-:S05]  /*0df0*/  @!P1 IMAD.IADD R7, R7, 0x1, -R4 ;  /* 0x0000000107079824 */ /* 0x000fca00078e0a04 */
[----:B------:R-:W-:-:S13]  /*0e00*/  ISETP.GT.U32.AND P1, PT, R4, R7, PT ;  /* 0x000000070400720c */ /* 0x000fda0003f24070 */
[----:B------:R-:W-:-:S05]  /*0e10*/  @!P1 IADD3 R7, PT, PT, R7, -R4, RZ ;  /* 0x8000000407079210 */ /* 0x000fca0007ffe0ff */
[----:B------:R-:W-:-:S05]  /*0e20*/  @!P2 IMAD.MOV R7, RZ, RZ, -R7 ;  /* 0x000000ffff07a224 */ /* 0x000fca00078e0a07 */
[----:B------:R-:W-:-:S05]  /*0e30*/  SEL R7, R10, R7, !P0 ;  /* 0x000000070a077207 */ /* 0x000fca0004000000 */
[----:B------:R-:W-:Y:S01]  /*0e40*/  IMAD R13, R7, R0, R12 ;  /* 0x00000000070d7224 */ /* 0x000fe200078e020c */
[----:B--2---:R-:W-:-:S04]  /*0e50*/  FSETP.GEU.AND P1, PT, R16, R15, PT ;  /* 0x0000000f1000720b */ /* 0x004fc80003f2e000 */
[----:B------:R-:W-:Y:S01]  /*0e60*/  SEL R18, R18, R5, !P1 ;  /* 0x0000000512127207 */ /* 0x000fe20004800000 */
[----:B------:R-:W-:-:S04]  /*0e70*/  IMAD.WIDE R16, R13, 0x4, R2 ;  /* 0x000000040d107825 */ /* 0x000fc800078e0202 */
[----:B------:R-:W-:Y:S02]  /*0e80*/  IMAD.WIDE R14, R18, 0x4, R2 ;  /* 0x00000004120e7825 */ /* 0x000fe400078e0202 */
[----:B------:R-:W2:Y:S04]  /*0e90*/  LDG.E R17, desc[UR4][R16.64] ;  /* 0x0000000410117981 */ /* 0x000ea8000c1e1900 */
[----:B------:R-:W2:Y:S01]  /*0ea0*/  LDG.E R14, desc[UR4][R14.64] ;  /* 0x000000040e0e7981 */ /* 0x000ea2000c1e1900 */
[----:B------:R-:W-:-:S05]  /*0eb0*/  VIADD R11, R11, 0x1 ;  /* 0x000000010b0b7836 */ /* 0x000fca0000000000 */
[----:B------:R-:W-:-:S05]  /*0ec0*/  IABS R19, R11 ;  /* 0x0000000b00137213 */ /* 0x000fca0000000000 */
[----:B------:R-:W-:-:S04]  /*0ed0*/  IMAD.HI.U32 R20, R6, R19, RZ ;  /* 0x0000001306147227 */ /* 0x000fc800078e00ff */
[----:B------:R-:W-:-:S04]  /*0ee0*/  IMAD.MOV R20, RZ, RZ, -R20 ;  /* 0x000000ffff147224 */ /* 0x000fc800078e0a14 */
[----:B------:R-:W-:-:S05]  /*0ef0*/  IMAD R19, R4, R20, R19 ;  /* 0x0000001404137224 */ /* 0x000fca00078e0213 */
[----:B------:R-:W-:-:S13]  /*0f00*/  ISETP.GT.U32.AND P1, PT, R4, R19, PT ;  /* 0x000000130400720c */ /* 0x000fda0003f24070 */
[----:B------:R-:W-:-:S04]  /*0f10*/  @!P1 IADD3 R19, PT, PT, R19, -R4, RZ ;  /* 0x8000000413139210 */ /* 0x000fc80007ffe0ff */
[----:B------:R-:W-:Y:S02]  /*0f20*/  ISETP.GT.U32.AND P1, PT, R4, R19, PT ;  /* 0x000000130400720c */ /* 0x000fe40003f24070 */
[----:B------:R-:W-:-:S11]  /*0f30*/  ISETP.GE.AND P2, PT, R11, RZ, PT ;  /* 0x000000ff0b00720c */ /* 0x000fd60003f46270 */
[----:B------:R-:W-:-:S04]  /*0f40*/  @!P1 IMAD.IADD R19, R19, 0x1, -R4 ;  /* 0x0000000113139824 */ /* 0x000fc800078e0a04 */
[----:B------:R-:W-:-:S04]  /*0f50*/  IMAD.MOV.U32 R11, RZ, RZ, R19 ;  /* 0x000000ffff0b7224 */ /* 0x000fc800078e0013 */
[----:B------:R-:W-:-:S05]  /*0f60*/  @!P2 IMAD.MOV R11, RZ, RZ, -R11 ;  /* 0x000000ffff0ba224 */ /* 0x000fca00078e0a0b */
[----:B------:R-:W-:Y:S02]  /*0f70*/  SEL R11, R10, R11, !P0 ;  /* 0x0000000b0a0b7207 */ /* 0x000fe40004000000 */
[----:B--2---:R-:W-:-:S03]  /*0f80*/  FSETP.GEU.AND P1, PT, R14, R17, PT ;  /* 0x000000110e00720b */ /* 0x004fc60003f2e000 */
[----:B------:R-:W-:Y:S01]  /*0f90*/  IMAD R17, R11, R0, R12 ;  /* 0x000000000b117224 */ /* 0x000fe200078e020c */
[----:B------:R-:W-:-:S03]  /*0fa0*/  SEL R16, R13, R18, !P1 ;  /* 0x000000120d107207 */ /* 0x000fc60004800000 */
[----:B------:R-:W-:-:S04]  /*0fb0*/  IMAD.WIDE R14, R17, 0x4, R2 ;  /* 0x00000004110e7825 */ /* 0x000fc800078e0202 */
[----:B------:R-:W-:Y:S02]  /*0fc0*/  IMAD.WIDE R12, R16, 0x4, R2 ;  /* 0x00000004100c7825 */ /* 0x000fe400078e0202 */
[----:B------:R-:W2:Y:S04]  /*0fd0*/  LDG.E R15, desc[UR4][R14.64] ;  /* 0x000000040e0f7981 */ /* 0x000ea8000c1e1900 */
[----:B------:R1:W2:Y:S01]  /*0fe0*/  LDG.E R12, desc[UR4][R12.64] ;  /* 0x000000040c0c7981 */ /* 0x0002a2000c1e1900 */
[----:B------:R-:W-:-:S05]  /*0ff0*/  IABS R19, R8 ;  /* 0x0000000800137213 */ /* 0x000fca0000000000 */
[----:B------:R-:W-:-:S05]  /*1000*/  IMAD.HI.U32 R18, R6, R19, RZ ;  /* 0x0000001306127227 */ /* 0x000fca00078e00ff */
[----:B------:R-:W-:-:S05]  /*1010*/  IADD3 R18, PT, PT, -R18, RZ, RZ ;  /* 0x000000ff12127210 */ /* 0x000fca0007ffe1ff */
[----:B------:R-:W-:-:S05]  /*1020*/  IMAD R19, R4, R18, R19 ;  /* 0x0000001204137224 */ /* 0x000fca00078e0213 */
[----:B------:R-:W-:-:S13]  /*1030*/  ISETP.GT.U32.AND P1, PT, R4, R19, PT ;  /* 0x000000130400720c */ /* 0x000fda0003f24070 */
[----:B------:R-:W-:-:S05]  /*1040*/  @!P1 IMAD.IADD R19, R19, 0x1, -R4 ;  /* 0x0000000113139824 */ /* 0x000fca00078e0a04 */
[----:B------:R-:W-:Y:S02]  /*1050*/  ISETP.GT.U32.AND P1, PT, R4, R19, PT ;  /* 0x000000130400720c */ /* 0x000fe40003f24070 */
[----:B------:R-:W-:-:S11]  /*1060*/  ISETP.GE.AND P2, PT, R8, RZ, PT ;  /* 0x000000ff0800720c */ /* 0x000fd60003f46270 */
[----:B------:R-:W-:-:S04]  /*1070*/  @!P1 IMAD.IADD R19, R19, 0x1, -R4 ;  /* 0x0000000113139824 */ /* 0x000fc800078e0a04 */
[----:B-1----:R-:W-:-:S05]  /*1080*/  IMAD.MOV.U32 R13, RZ, RZ, R19 ;  /* 0x000000ffff0d7224 */ /* 0x002fca00078e0013 */
[----:B------:R-:W-:-:S04]  /*1090*/  @!P2 IADD3 R13, PT, PT, -R13, RZ, RZ ;  /* 0x000000ff0d0da210 */ /* 0x000fc80007ffe1ff */
[----:B------:R-:W-:Y:S02]  /*10a0*/  SEL R18, R10, R13, !P0 ;  /* 0x0000000d0a127207 */ /* 0x000fe40004000000 */
[----:B--2---:R-:W-:-:S03]  /*10b0*/  FSETP.GEU.AND P1, PT, R12, R15, PT ;  /* 0x0000000f0c00720b */ /* 0x004fc60003f2e000 */
[----:B------:R-:W-:Y:S01]  /*10c0*/  IMAD R15, R9, R0, R18 ;  /* 0x00000000090f7224 */ /* 0x000fe200078e0212 */
[----:B------:R-:W-:-:S03]  /*10d0*/  SEL R16, R17, R16, !P1 ;  /* 0x0000001011107207 */ /* 0x000fc60004800000 */
[----:B------:R-:W-:-:S04]  /*10e0*/  IMAD.WIDE R20, R15, 0x4, R2 ;  /* 0x000000040f147825 */ /* 0x000fc800078e0202 */
[----:B------:R-:W-:Y:S02]  /*10f0*/  IMAD.WIDE R12, R16, 0x4, R2 ;  /* 0x00000004100c7825 */ /* 0x000fe400078e0202 */
[----:B------:R-:W2:Y:S04]  /*1100*/  LDG.E R21, desc[UR4][R20.64] ;  /* 0x0000000414157981 */ /* 0x000ea8000c1e1900 */
[----:B------:R-:W2:Y:S01]  /*1110*/  LDG.E R12, desc[UR4][R12.64] ;  /* 0x000000040c0c7981 */ /* 0x000ea2000c1e1900 */
[----:B------:R-:W-:Y:S01]  /*1120*/  IMAD R22, R7, R0, R18 ;  /* 0x0000000007167224 */ /* 0x000fe200078e0212 */
[----:B--2---:R-:W-:-:S04]  /*1130*/  FSETP.GEU.AND P1, PT, R12, R21, PT ;  /* 0x000000150c00720b */ /* 0x004fc80003f2e000 */
[----:B------:R-:W-:Y:S01]  /*1140*/  SEL R23, R15, R16, !P1 ;  /* 0x000000100f177207 */ /* 0x000fe20004800000 */
[----:B------:R-:W-:-:S04]  /*1150*/  IMAD.WIDE R14, R22, 0x4, R2 ;  /* 0x00000004160e7825 */ /* 0x000fc800078e0202 */
[----:B------:R-:W-:Y:S02]  /*1160*/  IMAD.WIDE R16, R23, 0x4, R2 ;  /* 0x0000000417107825 */ /* 0x000fe400078e0202 */
[----:B------:R-:W2:Y:S04]  /*1170*/  LDG.E R15, desc[UR4][R14.64] ;  /* 0x000000040e0f7981 */ /* 0x000ea8000c1e1900 */
[----:B------:R-:W2:Y:S01]  /*1180*/  LDG.E R16, desc[UR4][R16.64] ;  /* 0x0000000410107981 */ /* 0x000ea2000c1e1900 */
[----:B------:R-:W-:-:S04]  /*1190*/  IMAD R19, R11, R0, R18 ;  /* 0x000000000b137224 */ /* 0x000fc800078e0212 */
[----:B------:R-:W-:-:S06]  /*11a0*/  IMAD.WIDE R20, R19, 0x4, R2 ;  /* 0x0000000413147825 */ /* 0x000fcc00078e0202 */
[----:B------:R-:W3:Y:S01]  /*11b0*/  LDG.E R21, desc[UR4][R20.64] ;  /* 0x0000000414157981 */ /* 0x000ee2000c1e1900 */
[----:B------:R-:W-:Y:S01]  /*11c0*/  VIADD R8, R8, 0x1 ;  /* 0x0000000108087836 */ /* 0x000fe20000000000 */
[----:B--2---:R-:W-:-:S04]  /*11d0*/  FSETP.GEU.AND P1, PT, R16, R15, PT ;  /* 0x0000000f1000720b */ /* 0x004fc80003f2e000 */
[----:B------:R-:W-:-:S05]  /*11e0*/  SEL R22, R22, R23, !P1 ;  /* 0x0000001716167207 */ /* 0x000fca0004800000 */
[----:B------:R-:W-:-:S06]  /*11f0*/  IMAD.WIDE R12, R22, 0x4, R2 ;  /* 0x00000004160c7825 */ /* 0x000fcc00078e0202 */
[----:B------:R1:W3:Y:S01]  /*1200*/  LDG.E R12, desc[UR4][R12.64] ;  /* 0x000000040c0c7981 */ /* 0x0002e2000c1e1900 */
[----:B------:R-:W-:-:S05]  /*1210*/  IABS R15, R8 ;  /* 0x00000008000f7213 */ /* 0x000fca0000000000 */
[----:B------:R-:W-:-:S04]  /*1220*/  IMAD.HI.U32 R6, R6, R15, RZ ;  /* 0x0000000f06067227 */ /* 0x000fc800078e00ff */
[----:B------:R-:W-:-:S04]  /*1230*/  IMAD.MOV R6, RZ, RZ, -R6 ;  /* 0x000000ffff067224 */ /* 0x000fc800078e0a06 */
[----:B------:R-:W-:-:S05]  /*1240*/  IMAD R15, R4, R6, R15 ;  /* 0x00000006040f7224 */ /* 0x000fca00078e020f */
[----:B------:R-:W-:-:S13]  /*1250*/  ISETP.GT.U32.AND P1, PT, R4, R15, PT ;  /* 0x0000000f0400720c */ /* 0x000fda0003f24070 */
[----:B------:R-:W-:-:S05]  /*1260*/  @!P1 IMAD.IADD R15, R15, 0x1, -R4 ;  /* 0x000000010f0f9824 */ /* 0x000fca00078e0a04 */
[----:B------:R-:W-:Y:S02]  /*1270*/  ISETP.GT.U32.AND P1, PT, R4, R15, PT ;  /* 0x0000000f0400720c */ /* 0x000fe40003f24070 */
[----:B------:R-:W-:-:S11]  /*1280*/  ISETP.GE.AND P2, PT, R8, RZ, PT ;  /* 0x000000ff0800720c */ /* 0x000fd60003f46270 */
[----:B------:R-:W-:-:S05]  /*1290*/  @!P1 IADD3 R15, PT, PT, R15, -R4, RZ ;  /* 0x800000040f0f9210 */ /* 0x000fca0007ffe0ff */
[----:B-1----:R-:W-:-:S04]  /*12a0*/  IMAD.MOV.U32 R13, RZ, RZ, R15 ;  /* 0x000000ffff0d7224 */ /* 0x002fc800078e000f */
[----:B------:R-:W-:-:S05]  /*12b0*/  @!P2 IMAD.MOV R13, RZ, RZ, -R13 ;  /* 0x000000ffff0da224 */ /* 0x000fca00078e0a0d */
[----:B------:R-:W-:-:S05]  /*12c0*/  SEL R10, R10, R13, !P0 ;  /* 0x0000000d0a0a7207 */ /* 0x000fca0004000000 */
[----:B------:R-:W-:Y:S01]  /*12d0*/  IMAD R15, R9, R0, R10 ;  /* 0x00000000090f7224 */ /* 0x000fe200078e020a */
[----:B---3--:R-:W-:-:S04]  /*12e0*/  FSETP.GEU.AND P0, PT, R12, R21, PT ;  /* 0x000000150c00720b */ /* 0x008fc80003f0e000 */
[----:B------:R-:W-:Y:S01]  /*12f0*/  SEL R17, R19, R22, !P0 ;  /* 0x0000001613117207 */ /* 0x000fe20004000000 */
        /* <DEDUP_REMOVED lines=14> */
[----:B--2---:R-:W-:-:S04]  /*13e0*/  FSETP.GEU.AND P0, PT, R6, R15, PT ;  /* 0x0000000f0600720b */ /* 0x004fc80003f0e000 */
[----:B------:R-:W-:-:S05]  /*13f0*/  SEL R17, R4, R17, !P0 ;  /* 0x0000001104117207 */ /* 0x000fca0004000000 */
[----:B------:R-:W-:-:S06]  /*1400*/  IMAD.WIDE R2, R17, 0x4, R2 ;  /* 0x0000000411027825 */ /* 0x000fcc00078e0202 */
[----:B------:R-:W3:Y:S02]  /*1410*/  LDG.E R2, desc[UR4][R2.64] ;  /* 0x0000000402027981 */ /* 0x000ee4000c1e1900 */
[----:B---3--:R-:W-:-:S04]  /*1420*/  FSETP.GEU.AND P0, PT, R2, R9, PT ;  /* 0x000000090200720b */ /* 0x008fc80003f0e000 */
[----:B------:R-:W-:-:S04]  /*1430*/  SEL R0, R0, R17, !P0 ;  /* 0x0000001100007207 */ /* 0x000fc80004000000 */
[----:B0-----:R-:W-:-:S04]  /*1440*/  IADD3 R6, P0, PT, R0, UR6, RZ ;  /* 0x0000000600067c10 */ /* 0x001fc8000ff1e0ff */
[----:B------:R-:W-:Y:S01]  /*1450*/  LEA.HI.X.SX32 R7, R0, UR7, 0x1, P0 ;  /* 0x0000000700077c11 */ /* 0x000fe200080f0eff */
[----:B------:R-:W0:Y:S05]  /*1460*/  LDCU.64 UR6, c[0x0][0x3a0] ;  /* 0x00007400ff0677ac */ /* 0x000e2a0008000a00 */
[----:B------:R-:W2:Y:S01]  /*1470*/  LDG.E.U8 R7, desc[UR4][R6.64] ;  /* 0x0000000406077981 */ /* 0x000ea2000c1e1100 */
[----:B0-----:R-:W-:-:S04]  /*1480*/  IADD3 R4, P0, PT, R5, UR6, RZ ;  /* 0x0000000605047c10 */ /* 0x001fc8000ff1e0ff */
[----:B------:R-:W-:-:S05]  /*1490*/  LEA.HI.X.SX32 R5, R5, UR7, 0x1, P0 ;  /* 0x0000000705057c11 */ /* 0x000fca00080f0eff */
[----:B--2---:R-:W-:Y:S01]  /*14a0*/  STG.E.U8 desc[UR4][R4.64], R7 ;  /* 0x0000000704007986 */ /* 0x004fe2000c101104 */
[----:B------:R-:W-:Y:S05]  /*14b0*/  EXIT ;  /* 0x000000000000794d */ /* 0x000fea0003800000 */
.L_x_2:
[----:B------:R-:W-:-:S00]  /*14c0*/  BRA `(.L_x_2) ;  /* 0xfffffffc00fc7947 */ /* 0x000fc0000383ffff */
[----:B------:R-:W-:-:S00]  /*14d0*/  NOP ;  /* 0x0000000000007918 */ /* 0x000fc00000000000 */
        /* <DEDUP_REMOVED lines=10> */
.L_x_3:


//--------------------- .nv.shared.reserved.0     --------------------------
	.section	.nv.shared.reserved.0,"aw",@nobits
	.weak		__nv_reservedSMEM_offset_0_alias
	.size		__nv_reservedSMEM_offset_0_alias, 0, 64
	.other		__nv_reservedSMEM_offset_0_alias,@"STO_CUDA_RESERVED_SHARED STV_DEFAULT"
__nv_reservedSMEM_offset_0_alias:
	.zero		0
	.zero		64


//--------------------- .nv.constant0._Z6EvolvePbPfdiS_ --------------------------
	.section	.nv.constant0._Z6EvolvePbPfdiS_,"a",@progbits
	.sectionflags	@""
	.align	4
.nv.constant0._Z6EvolvePbPfdiS_:
	.zero		936


//--------------------- SYMBOLS --------------------------

	.type		.nv.reservedSmem.offset0,@object
	.size		.nv.reservedSmem.offset0,0x4
